//
// Generated by NVIDIA NVVM Compiler
//
// Compiler Build ID: CL-36424714
// Cuda compilation tools, release 13.0, V13.0.88
// Based on NVVM 20.0.0
//

.version 9.0
.target sm_100
.address_size 64

	// .globl	_Z7kernel3iiiPdS_S_

.visible .entry _Z7kernel3iiiPdS_S_(
	.param .u32 _Z7kernel3iiiPdS_S__param_0,
	.param .u32 _Z7kernel3iiiPdS_S__param_1,
	.param .u32 _Z7kernel3iiiPdS_S__param_2,
	.param .u64 .ptr .align 1 _Z7kernel3iiiPdS_S__param_3,
	.param .u64 .ptr .align 1 _Z7kernel3iiiPdS_S__param_4,
	.param .u64 .ptr .align 1 _Z7kernel3iiiPdS_S__param_5
)
{
	.reg .pred 	%p<23>;
	.reg .b32 	%r<52>;
	.reg .b64 	%rd<60>;
	.reg .b64 	%fd<56>;

	ld.param.u32 	%r19, [_Z7kernel3iiiPdS_S__param_0];
	ld.param.u32 	%r20, [_Z7kernel3iiiPdS_S__param_1];
	ld.param.u32 	%r21, [_Z7kernel3iiiPdS_S__param_2];
	ld.param.u64 	%rd8, [_Z7kernel3iiiPdS_S__param_3];
	ld.param.u64 	%rd9, [_Z7kernel3iiiPdS_S__param_4];
	ld.param.u64 	%rd10, [_Z7kernel3iiiPdS_S__param_5];
	cvta.to.global.u64 	%rd1, %rd9;
	cvta.to.global.u64 	%rd2, %rd8;
	cvta.to.global.u64 	%rd3, %rd10;
	mov.u32 	%r22, %ctaid.y;
	mov.u32 	%r23, %ntid.y;
	mov.u32 	%r24, %tid.y;
	mad.lo.s32 	%r25, %r22, %r23, %r24;
	shl.b32 	%r1, %r25, 1;
	mov.u32 	%r26, %ctaid.x;
	mov.u32 	%r27, %ntid.x;
	mov.u32 	%r28, %tid.x;
	mad.lo.s32 	%r2, %r26, %r27, %r28;
	setp.lt.s32 	%p2, %r21, 1;
	@%p2 bra 	$L__BB0_15;
	and.b32  	%r3, %r21, 7;
	and.b32  	%r32, %r21, 2147483640;
	neg.s32 	%r4, %r32;
	mov.b32 	%r46, 0;
	mov.pred 	%p22, -1;
	mul.wide.s32 	%rd53, %r20, 8;
$L__BB0_2:
	mov.pred 	%p1, %p22;
	setp.ge.s32 	%p10, %r2, %r20;
	add.s32 	%r6, %r46, %r1;
	setp.ge.s32 	%p11, %r6, %r19;
	or.pred  	%p12, %p10, %p11;
	@%p12 bra 	$L__BB0_14;
	setp.lt.u32 	%p13, %r21, 8;
	mad.lo.s32 	%r34, %r6, %r20, %r2;
	mul.wide.s32 	%rd17, %r34, 8;
	add.s64 	%rd4, %rd3, %rd17;
	mov.b64 	%rd18, 0;
	st.global.u64 	[%rd4], %rd18;
	mul.lo.s32 	%r7, %r6, %r21;
	mov.b32 	%r50, 0;
	mov.f64 	%fd53, 0d0000000000000000;
	@%p13 bra 	$L__BB0_6;
	mul.wide.u32 	%rd19, %r7, 8;
	add.s64 	%rd20, %rd2, %rd19;
	add.s64 	%rd59, %rd20, 32;
	mov.f64 	%fd53, 0d0000000000000000;
	mov.u32 	%r47, %r2;
	mov.u32 	%r48, %r4;
$L__BB0_5:
	.pragma "nounroll";
	and.b32  	%r50, %r21, 2147483640;
	ld.global.f64 	%fd10, [%rd59+-32];
	mul.wide.s32 	%rd21, %r47, 8;
	add.s64 	%rd22, %rd1, %rd21;
	ld.global.f64 	%fd11, [%rd22];
	fma.rn.f64 	%fd12, %fd10, %fd11, %fd53;
	st.global.f64 	[%rd4], %fd12;
	ld.global.f64 	%fd13, [%rd59+-24];
	mul.wide.s32 	%rd23, %r20, 8;
	add.s64 	%rd24, %rd22, %rd23;
	ld.global.f64 	%fd14, [%rd24];
	fma.rn.f64 	%fd15, %fd13, %fd14, %fd12;
	st.global.f64 	[%rd4], %fd15;
	ld.global.f64 	%fd16, [%rd59+-16];
	add.s64 	%rd25, %rd24, %rd23;
	ld.global.f64 	%fd17, [%rd25];
	fma.rn.f64 	%fd18, %fd16, %fd17, %fd15;
	st.global.f64 	[%rd4], %fd18;
	ld.global.f64 	%fd19, [%rd59+-8];
	add.s64 	%rd26, %rd25, %rd23;
	ld.global.f64 	%fd20, [%rd26];
	fma.rn.f64 	%fd21, %fd19, %fd20, %fd18;
	st.global.f64 	[%rd4], %fd21;
	ld.global.f64 	%fd22, [%rd59];
	add.s64 	%rd27, %rd26, %rd23;
	ld.global.f64 	%fd23, [%rd27];
	fma.rn.f64 	%fd24, %fd22, %fd23, %fd21;
	st.global.f64 	[%rd4], %fd24;
	ld.global.f64 	%fd25, [%rd59+8];
	add.s64 	%rd28, %rd27, %rd23;
	ld.global.f64 	%fd26, [%rd28];
	fma.rn.f64 	%fd27, %fd25, %fd26, %fd24;
	st.global.f64 	[%rd4], %fd27;
	ld.global.f64 	%fd28, [%rd59+16];
	add.s64 	%rd29, %rd28, %rd23;
	ld.global.f64 	%fd29, [%rd29];
	fma.rn.f64 	%fd30, %fd28, %fd29, %fd27;
	st.global.f64 	[%rd4], %fd30;
	ld.global.f64 	%fd31, [%rd59+24];
	add.s64 	%rd30, %rd29, %rd23;
	ld.global.f64 	%fd32, [%rd30];
	fma.rn.f64 	%fd53, %fd31, %fd32, %fd30;
	st.global.f64 	[%rd4], %fd53;
	add.s32 	%r48, %r48, 8;
	shl.b32 	%r35, %r20, 3;
	add.s32 	%r47, %r47, %r35;
	add.s64 	%rd59, %rd59, 64;
	setp.eq.s32 	%p14, %r48, 0;
	@%p14 bra 	$L__BB0_6;
	bra.uni 	$L__BB0_5;
$L__BB0_6:
	setp.eq.s32 	%p15, %r3, 0;
	@%p15 bra 	$L__BB0_14;
	add.s32 	%r36, %r3, -1;
	setp.lt.u32 	%p16, %r36, 3;
	@%p16 bra 	$L__BB0_9;
	add.s32 	%r37, %r50, %r7;
	mul.wide.u32 	%rd31, %r37, 8;
	add.s64 	%rd32, %rd2, %rd31;
	ld.global.f64 	%fd33, [%rd32];
	mad.lo.s32 	%r38, %r50, %r20, %r2;
	mul.wide.s32 	%rd33, %r38, 8;
	add.s64 	%rd34, %rd1, %rd33;
	ld.global.f64 	%fd34, [%rd34];
	fma.rn.f64 	%fd35, %fd33, %fd34, %fd53;
	st.global.f64 	[%rd4], %fd35;
	cvt.u64.u32 	%rd35, %r7;
	cvt.u64.u32 	%rd36, %r50;
	add.s64 	%rd37, %rd36, %rd35;
	shl.b64 	%rd38, %rd37, 3;
	add.s64 	%rd39, %rd2, %rd38;
	ld.global.f64 	%fd36, [%rd39+8];
	add.s64 	%rd41, %rd34, %rd53;
	ld.global.f64 	%fd37, [%rd41];
	fma.rn.f64 	%fd38, %fd36, %fd37, %fd35;
	st.global.f64 	[%rd4], %fd38;
	ld.global.f64 	%fd39, [%rd39+16];
	add.s64 	%rd42, %rd41, %rd53;
	ld.global.f64 	%fd40, [%rd42];
	fma.rn.f64 	%fd41, %fd39, %fd40, %fd38;
	st.global.f64 	[%rd4], %fd41;
	ld.global.f64 	%fd42, [%rd39+24];
	add.s64 	%rd43, %rd42, %rd53;
	ld.global.f64 	%fd43, [%rd43];
	fma.rn.f64 	%fd53, %fd42, %fd43, %fd41;
	st.global.f64 	[%rd4], %fd53;
	add.s32 	%r50, %r50, 4;
$L__BB0_9:
	and.b32  	%r39, %r21, 3;
	setp.eq.s32 	%p17, %r39, 0;
	@%p17 bra 	$L__BB0_14;
	setp.eq.s32 	%p18, %r39, 1;
	@%p18 bra 	$L__BB0_12;
	add.s32 	%r40, %r50, %r7;
	mul.wide.u32 	%rd44, %r40, 8;
	add.s64 	%rd45, %rd2, %rd44;
	ld.global.f64 	%fd44, [%rd45];
	mad.lo.s32 	%r41, %r50, %r20, %r2;
	mul.wide.s32 	%rd46, %r41, 8;
	add.s64 	%rd47, %rd1, %rd46;
	ld.global.f64 	%fd45, [%rd47];
	fma.rn.f64 	%fd46, %fd44, %fd45, %fd53;
	st.global.f64 	[%rd4], %fd46;
	cvt.u64.u32 	%rd48, %r7;
	cvt.u64.u32 	%rd49, %r50;
	add.s64 	%rd50, %rd49, %rd48;
	shl.b64 	%rd51, %rd50, 3;
	add.s64 	%rd52, %rd2, %rd51;
	ld.global.f64 	%fd47, [%rd52+8];
	add.s64 	%rd54, %rd47, %rd53;
	ld.global.f64 	%fd48, [%rd54];
	fma.rn.f64 	%fd53, %fd47, %fd48, %fd46;
	st.global.f64 	[%rd4], %fd53;
	add.s32 	%r50, %r50, 2;
$L__BB0_12:
	and.b32  	%r42, %r21, 1;
	setp.eq.b32 	%p19, %r42, 1;
	not.pred 	%p20, %p19;
	@%p20 bra 	$L__BB0_14;
	add.s32 	%r43, %r50, %r7;
	mul.wide.u32 	%rd55, %r43, 8;
	add.s64 	%rd56, %rd2, %rd55;
	ld.global.f64 	%fd49, [%rd56];
	mad.lo.s32 	%r44, %r50, %r20, %r2;
	mul.wide.s32 	%rd57, %r44, 8;
	add.s64 	%rd58, %rd1, %rd57;
	ld.global.f64 	%fd50, [%rd58];
	fma.rn.f64 	%fd51, %fd49, %fd50, %fd53;
	st.global.f64 	[%rd4], %fd51;
$L__BB0_14:
	mov.b32 	%r46, 1;
	mov.pred 	%p22, 0;
	@%p1 bra 	$L__BB0_2;
	bra.uni 	$L__BB0_19;
$L__BB0_15:
	setp.ge.s32 	%p3, %r2, %r20;
	setp.ge.s32 	%p4, %r1, %r19;
	or.pred  	%p5, %p3, %p4;
	@%p5 bra 	$L__BB0_17;
	mad.lo.s32 	%r29, %r1, %r20, %r2;
	mul.wide.s32 	%rd11, %r29, 8;
	add.s64 	%rd12, %rd3, %rd11;
	mov.b64 	%rd13, 0;
	st.global.u64 	[%rd12], %rd13;
$L__BB0_17:
	setp.ge.s32 	%p6, %r2, %r20;
	add.s32 	%r18, %r1, 1;
	setp.ge.s32 	%p7, %r18, %r19;
	or.pred  	%p8, %p6, %p7;
	@%p8 bra 	$L__BB0_19;
	mad.lo.s32 	%r30, %r18, %r20, %r2;
	mul.wide.s32 	%rd14, %r30, 8;
	add.s64 	%rd15, %rd3, %rd14;
	mov.b64 	%rd16, 0;
	st.global.u64 	[%rd15], %rd16;
$L__BB0_19:
	ret;

}


// ===== COMPILED SASS (sm_100) =====

	.target	sm_100

	.elftype	@"ET_EXEC"


//--------------------- .note.nv.tkinfo           --------------------------
	.section	.note.nv.tkinfo,"",@"SHT_NOTE"
	.sectionflags	@"SHF_NOTE_NV_TKINFO"
	.tkinfo
        /*0018*/ 	.word	0x00000002
        /*0030*/ 	.string	""
        /*0030*/ 	.string	"ptxas"
        /*0030*/ 	.string	"Cuda compilation tools, release 13.0, V13.0.88"
        /*0030*/ 	.string	"Build cuda_13.0.r13.0/compiler.36424714_0"
        /*0030*/ 	.string	"-arch sm_100 -m 64 "



//--------------------- .note.nv.cuinfo           --------------------------
	.section	.note.nv.cuinfo,"",@"SHT_NOTE"
	.sectionflags	@"SHF_NOTE_NV_CUINFO"
        /*0018*/ 	.short	0x0002
        /*001a*/ 	.short	0x0064
        /*001c*/ 	.short	0x0082
	.zero		2


//--------------------- .nv.info                  --------------------------
	.section	.nv.info,"",@"SHT_CUDA_INFO"
	.align	4


	//----- nvinfo : EIATTR_REGCOUNT
	.align		4
        /*0000*/ 	.byte	0x04, 0x2f
        /*0002*/ 	.short	(.L_1 - .L_0)
	.align		4
.L_0:
        /*0004*/ 	.word	index@(_Z7kernel3iiiPdS_S_)
        /*0008*/ 	.word	0x0000001a


	//----- nvinfo : EIATTR_FRAME_SIZE
	.align		4
.L_1:
        /*000c*/ 	.byte	0x04, 0x11
        /*000e*/ 	.short	(.L_3 - .L_2)
	.align		4
.L_2:
        /*0010*/ 	.word	index@(_Z7kernel3iiiPdS_S_)
        /*0014*/ 	.word	0x00000000


	//----- nvinfo : EIATTR_MIN_STACK_SIZE
	.align		4
.L_3:
        /*0018*/ 	.byte	0x04, 0x12
        /*001a*/ 	.short	(.L_5 - .L_4)
	.align		4
.L_4:
        /*001c*/ 	.word	index@(_Z7kernel3iiiPdS_S_)
        /*0020*/ 	.word	0x00000000
.L_5:


//--------------------- .nv.compat                --------------------------
	.section	.nv.compat,"",@"SHT_CUDA_COMPAT_INFO"
	.align	4
        /*0000*/ 	.byte	0x02, 0x09, 0x00, 0x00, 0x02, 0x02, 0x01, 0x00, 0x02, 0x05, 0x05, 0x00, 0x03, 0x07, 0x01, 0x01
        /*0010*/ 	.byte	0x02, 0x03, 0x00, 0x00, 0x02, 0x06, 0x01, 0x00, 0x04, 0x0b, 0x08, 0x00, 0x01, 0x00, 0x00, 0x00
        /*0020*/ 	.byte	0x00, 0x00, 0x00, 0x00


//--------------------- .nv.info._Z7kernel3iiiPdS_S_ --------------------------
	.section	.nv.info._Z7kernel3iiiPdS_S_,"",@"SHT_CUDA_INFO"
	.sectionflags	@""
	.align	4


	//----- nvinfo : EIATTR_CUDA_API_VERSION
	.align		4
        /*0000*/ 	.byte	0x04, 0x37
        /*0002*/ 	.short	(.L_7 - .L_6)
.L_6:
        /*0004*/ 	.word	0x00000082


	//----- nvinfo : EIATTR_KPARAM_INFO
	.align		4
.L_7:
        /*0008*/ 	.byte	0x04, 0x17
        /*000a*/ 	.short	(.L_9 - .L_8)
.L_8:
        /*000c*/ 	.word	0x00000000
        /*0010*/ 	.short	0x0005
        /*0012*/ 	.short	0x0020
        /*0014*/ 	.byte	0x00, 0xf5, 0x21, 0x00


	//----- nvinfo : EIATTR_KPARAM_INFO
	.align		4
.L_9:
        /*0018*/ 	.byte	0x04, 0x17
        /*001a*/ 	.short	(.L_11 - .L_10)
.L_10:
        /*001c*/ 	.word	0x00000000
        /*0020*/ 	.short	0x0004
        /*0022*/ 	.short	0x0018
        /*0024*/ 	.byte	0x00, 0xf5, 0x21, 0x00


	//----- nvinfo : EIATTR_KPARAM_INFO
	.align		4
.L_11:
        /*0028*/ 	.byte	0x04, 0x17
        /*002a*/ 	.short	(.L_13 - .L_12)
.L_12:
        /*002c*/ 	.word	0x00000000
        /*0030*/ 	.short	0x0003
        /*0032*/ 	.short	0x0010
        /*0034*/ 	.byte	0x00, 0xf5, 0x21, 0x00


	//----- nvinfo : EIATTR_KPARAM_INFO
	.align		4
.L_13:
        /*0038*/ 	.byte	0x04, 0x17
        /*003a*/ 	.short	(.L_15 - .L_14)
.L_14:
        /*003c*/ 	.word	0x00000000
        /*0040*/ 	.short	0x0002
        /*0042*/ 	.short	0x0008
        /*0044*/ 	.byte	0x00, 0xf0, 0x11, 0x00


	//----- nvinfo : EIATTR_KPARAM_INFO
	.align		4
.L_15:
        /*0048*/ 	.byte	0x04, 0x17
        /*004a*/ 	.short	(.L_17 - .L_16)
.L_16:
        /*004c*/ 	.word	0x00000000
        /*0050*/ 	.short	0x0001
        /*0052*/ 	.short	0x0004
        /*0054*/ 	.byte	0x00, 0xf0, 0x11, 0x00


	//----- nvinfo : EIATTR_KPARAM_INFO
	.align		4
.L_17:
        /*0058*/ 	.byte	0x04, 0x17
        /*005a*/ 	.short	(.L_19 - .L_18)
.L_18:
        /*005c*/ 	.word	0x00000000
        /*0060*/ 	.short	0x0000
        /*0062*/ 	.short	0x0000
        /*0064*/ 	.byte	0x00, 0xf0, 0x11, 0x00


	//----- nvinfo : EIATTR_SPARSE_MMA_MASK
	.align		4
.L_19:
        /*0068*/ 	.byte	0x03, 0x50
        /*006a*/ 	.short	0x0000


	//----- nvinfo : EIATTR_MAXREG_COUNT
	.align		4
        /*006c*/ 	.byte	0x03, 0x1b
        /*006e*/ 	.short	0x00ff


	//----- nvinfo : EIATTR_MERCURY_ISA_VERSION
	.align		4
        /*0070*/ 	.byte	0x03, 0x5f
        /*0072*/ 	.short	0x0101


	//----- nvinfo : EIATTR_VRC_CTA_INIT_COUNT
	.align		4
        /*0074*/ 	.byte	0x02, 0x4a
	.zero		1
	.zero		1


	//----- nvinfo : EIATTR_EXIT_INSTR_OFFSETS
	.align		4
        /*0078*/ 	.byte	0x04, 0x1c
        /*007a*/ 	.short	(.L_21 - .L_20)


	//   ....[0]....
.L_20:
        /*007c*/ 	.word	0x00000ac0


	//   ....[1]....
        /*0080*/ 	.word	0x00000b70


	//   ....[2]....
        /*0084*/ 	.word	0x00000bc0


	//----- nvinfo : EIATTR_CRS_STACK_SIZE
	.align		4
.L_21:
        /*0088*/ 	.byte	0x04, 0x1e
        /*008a*/ 	.short	(.L_23 - .L_22)
.L_22:
        /*008c*/ 	.word	0x00000000


	//----- nvinfo : EIATTR_CBANK_PARAM_SIZE
	.align		4
.L_23:
        /*0090*/ 	.byte	0x03, 0x19
        /*0092*/ 	.short	0x0028


	//----- nvinfo : EIATTR_PARAM_CBANK
	.align		4
        /*0094*/ 	.byte	0x04, 0x0a
        /*0096*/ 	.short	(.L_25 - .L_24)
	.align		4
.L_24:
        /*0098*/ 	.word	index@(.nv.constant0._Z7kernel3iiiPdS_S_)
        /*009c*/ 	.short	0x0380
        /*009e*/ 	.short	0x0028


	//----- nvinfo : EIATTR_SW_WAR
	.align		4
.L_25:
        /*00a0*/ 	.byte	0x04, 0x36
        /*00a2*/ 	.short	(.L_27 - .L_26)
.L_26:
        /*00a4*/ 	.word	0x00000008
.L_27:


//--------------------- .nv.callgraph             --------------------------
	.section	.nv.callgraph,"",@"SHT_CUDA_CALLGRAPH"
	.align	4
	.sectionentsize	8
	.align		4
        /*0000*/ 	.word	0x00000000
	.align		4
        /*0004*/ 	.word	0xffffffff
	.align		4
        /*0008*/ 	.word	0x00000000
	.align		4
        /*000c*/ 	.word	0xfffffffe
	.align		4
        /*0010*/ 	.word	0x00000000
	.align		4
        /*0014*/ 	.word	0xfffffffd
	.align		4
        /*0018*/ 	.word	0x00000000
	.align		4
        /*001c*/ 	.word	0xfffffffc


//--------------------- .text._Z7kernel3iiiPdS_S_ --------------------------
	.section	.text._Z7kernel3iiiPdS_S_,"ax",@progbits
	.align	128
        .global         _Z7kernel3iiiPdS_S_
        .type           _Z7kernel3iiiPdS_S_,@function
        .size           _Z7kernel3iiiPdS_S_,(.L_x_9 - _Z7kernel3iiiPdS_S_)
        .other          _Z7kernel3iiiPdS_S_,@"STO_CUDA_ENTRY STV_DEFAULT"
_Z7kernel3iiiPdS_S_:
.text._Z7kernel3iiiPdS_S_:
[----:B------:R-:W-:Y:S01]  /*0000*/  LDC R1, c[0x0][0x37c] ;  /* 0x0000df00ff017b82 */ /* 0x000fe20000000800 */
[----:B------:R-:W0:Y:S07]  /*0010*/  S2R R0, SR_TID.Y ;  /* 0x0000000000007919 */ /* 0x000e2e0000002200 */
[----:B------:R-:W0:Y:S01]  /*0020*/  S2UR UR4, SR_CTAID.Y ;  /* 0x00000000000479c3 */ /* 0x000e220000002600 */
[----:B------:R-:W1:Y:S01]  /*0030*/  LDCU UR5, c[0x0][0x388] ;  /* 0x00007100ff0577ac */ /* 0x000e620008000800 */
[----:B------:R-:W2:Y:S01]  /*0040*/  S2R R3, SR_TID.X ;  /* 0x0000000000037919 */ /* 0x000ea20000002100 */
[----:B------:R-:W3:Y:S05]  /*0050*/  LDCU.64 UR10, c[0x0][0x358] ;  /* 0x00006b00ff0a77ac */ /* 0x000eea0008000a00 */
[----:B------:R-:W0:Y:S08]  /*0060*/  LDC R7, c[0x0][0x364] ;  /* 0x0000d900ff077b82 */ /* 0x000e300000000800 */
[----:B------:R-:W2:Y:S01]  /*0070*/  S2UR UR6, SR_CTAID.X ;  /* 0x00000000000679c3 */ /* 0x000ea20000002500 */
[----:B-1----:R-:W-:-:S07]  /*0080*/  UISETP.GE.AND UP0, UPT, UR5, 0x1, UPT ;  /* 0x000000010500788c */ /* 0x002fce000bf06270 */
[----:B------:R-:W2:Y:S01]  /*0090*/  LDC R2, c[0x0][0x360] ;  /* 0x0000d800ff027b82 */ /* 0x000ea20000000800 */
[----:B0-----:R-:W-:-:S05]  /*00a0*/  IMAD R7, R7, UR4, R0 ;  /* 0x0000000407077c24 */ /* 0x001fca000f8e0200 */
[----:B------:R-:W-:Y:S01]  /*00b0*/  SHF.L.U32 R7, R7, 0x1, RZ ;  /* 0x0000000107077819 */ /* 0x000fe200000006ff */
[----:B--2---:R-:W-:Y:S01]  /*00c0*/  IMAD R0, R2, UR6, R3 ;  /* 0x0000000602007c24 */ /* 0x004fe2000f8e0203 */
[----:B---3--:R-:W-:Y:S06]  /*00d0*/  BRA.U !UP0, `(.L_x_0) ;  /* 0x00000009087c7547 */ /* 0x008fec000b800000 */
[----:B------:R-:W-:Y:S02]  /*00e0*/  ULOP3.LUT UR4, UR5, 0x7ffffff8, URZ, 0xc0, !UPT ;  /* 0x7ffffff805047892 */ /* 0x000fe4000f8ec0ff */
[----:B------:R-:W-:Y:S02]  /*00f0*/  ULOP3.LUT UR5, UR5, 0x7, URZ, 0xc0, !UPT ;  /* 0x0000000705057892 */ /* 0x000fe4000f8ec0ff */
[----:B------:R-:W-:Y:S02]  /*0100*/  UIADD3 UR7, UPT, UPT, -UR4, URZ, URZ ;  /* 0x000000ff04077290 */ /* 0x000fe4000fffe1ff */
[----:B------:R-:W-:Y:S01]  /*0110*/  UPLOP3.LUT UP0, UPT, UPT, UPT, UPT, 0x80, 0x8 ;  /* 0x000000000008789c */ /* 0x000fe20003f0f070 */
[----:B------:R-:W-:-:S10]  /*0120*/  UMOV UR4, URZ ;  /* 0x000000ff00047c82 */ /* 0x000fd40008000000 */
.L_x_7:
[----:B0-----:R-:W0:Y:S01]  /*0130*/  LDC.64 R2, c[0x0][0x380] ;  /* 0x0000e000ff027b82 */ /* 0x001e220000000a00 */
[----:B-1-3--:R-:W-:Y:S01]  /*0140*/  IADD3 R13, PT, PT, R7, UR4, RZ ;  /* 0x00000004070d7c10 */ /* 0x00afe2000fffe0ff */
[----:B------:R-:W-:Y:S01]  /*0150*/  UPLOP3.LUT UP1, UPT, UPT, UPT, UP0, 0x80, 0x8 ;  /* 0x000000000008789c */ /* 0x000fe20003f2f000 */
[----:B------:R-:W-:Y:S02]  /*0160*/  BSSY.RECONVERGENT B0, `(.L_x_1) ;  /* 0x0000092000007945 */ /* 0x000fe40003800200 */
[----:B0-----:R-:W-:-:S04]  /*0170*/  ISETP.GE.AND P0, PT, R13, R2, PT ;  /* 0x000000020d00720c */ /* 0x001fc80003f06270 */
[----:B------:R-:W-:-:S13]  /*0180*/  ISETP.GE.OR P0, PT, R0, R3, P0 ;  /* 0x000000030000720c */ /* 0x000fda0000706670 */
[----:B--2-4-:R-:W-:Y:S05]  /*0190*/  @P0 BRA `(.L_x_2) ;  /* 0x0000000800380947 */ /* 0x014fea0003800000 */
[----:B------:R-:W0:Y:S01]  /*01a0*/  LDC.64 R4, c[0x0][0x3a0] ;  /* 0x0000e800ff047b82 */ /* 0x000e220000000a00 */
[C---:B------:R-:W-:Y:S01]  /*01b0*/  IMAD R9, R13.reuse, R3, R0 ;  /* 0x000000030d097224 */ /* 0x040fe200078e0200 */
[----:B------:R-:W1:Y:S01]  /*01c0*/  LDCU UR6, c[0x0][0x388] ;  /* 0x00007100ff0677ac */ /* 0x000e620008000800 */
[----:B------:R-:W-:Y:S01]  /*01d0*/  CS2R R10, SRZ ;  /* 0x00000000000a7805 */ /* 0x000fe2000001ff00 */
[----:B------:R-:W-:Y:S01]  /*01e0*/  UMOV UR4, URZ ;  /* 0x000000ff00047c82 */ /* 0x000fe20008000000 */
[----:B-1----:R-:W-:Y:S02]  /*01f0*/  UISETP.GE.U32.AND UP0, UPT, UR6, 0x8, UPT ;  /* 0x000000080600788c */ /* 0x002fe4000bf06070 */
[----:B------:R-:W-:Y:S02]  /*0200*/  IMAD R2, R13, UR6, RZ ;  /* 0x000000060d027c24 */ /* 0x000fe4000f8e02ff */
[----:B0-----:R-:W-:-:S05]  /*0210*/  IMAD.WIDE R4, R9, 0x8, R4 ;  /* 0x0000000809047825 */ /* 0x001fca00078e0204 */
[----:B------:R0:W-:Y:S01]  /*0220*/  STG.E.64 desc[UR10][R4.64], RZ ;  /* 0x000000ff04007986 */ /* 0x0001e2000c101b0a */
[----:B------:R-:W-:Y:S05]  /*0230*/  BRA.U !UP0, `(.L_x_3) ;  /* 0x0000000108e87547 */ /* 0x000fea000b800000 */
[----:B------:R-:W1:Y:S01]  /*0240*/  LDC.64 R8, c[0x0][0x390] ;  /* 0x0000e400ff087b82 */ /* 0x000e620000000a00 */
[----:B------:R-:W-:Y:S02]  /*0250*/  MOV R6, R0 ;  /* 0x0000000000067202 */ /* 0x000fe40000000f00 */
[----:B------:R-:W-:Y:S01]  /*0260*/  CS2R R10, SRZ ;  /* 0x00000000000a7805 */ /* 0x000fe2000001ff00 */
[----:B------:R-:W-:Y:S01]  /*0270*/  ULOP3.LUT UR8, UR6, 0x7ffffff8, URZ, 0xc0, !UPT ;  /* 0x7ffffff806087892 */ /* 0x000fe2000f8ec0ff */
[----:B------:R-:W-:Y:S01]  /*0280*/  UMOV UR4, UR7 ;  /* 0x0000000700047c82 */ /* 0x000fe20008000000 */
[----:B-1----:R-:W-:-:S03]  /*0290*/  IMAD.WIDE.U32 R8, R2, 0x8, R8 ;  /* 0x0000000802087825 */ /* 0x002fc600078e0008 */
[----:B------:R-:W-:-:S04]  /*02a0*/  IADD3 R18, P0, PT, R8, 0x20, RZ ;  /* 0x0000002008127810 */ /* 0x000fc80007f1e0ff */
[----:B------:R-:W-:-:S09]  /*02b0*/  IADD3.X R19, PT, PT, RZ, R9, RZ, P0, !PT ;  /* 0x00000009ff137210 */ /* 0x000fd200007fe4ff */
.L_x_4:
[----:B-1----:R-:W1:Y:S01]  /*02c0*/  LDC.64 R14, c[0x0][0x398] ;  /* 0x0000e600ff0e7b82 */ /* 0x002e620000000a00 */
[----:B------:R-:W-:Y:S02]  /*02d0*/  MOV R8, R18 ;  /* 0x0000001200087202 */ /* 0x000fe40000000f00 */
[----:B------:R-:W-:-:S05]  /*02e0*/  MOV R9, R19 ;  /* 0x0000001300097202 */ /* 0x000fca0000000f00 */
[----:B------:R-:W2:Y:S01]  /*02f0*/  LDG.E.64 R12, desc[UR10][R8.64+-0x20] ;  /* 0xffffe00a080c7981 */ /* 0x000ea2000c1e1b00 */
[----:B-1----:R-:W-:-:S05]  /*0300*/  IMAD.WIDE R14, R6, 0x8, R14 ;  /* 0x00000008060e7825 */ /* 0x002fca00078e020e */
[----:B------:R-:W2:Y:S02]  /*0310*/  LDG.E.64 R16, desc[UR10][R14.64] ;  /* 0x0000000a0e107981 */ /* 0x000ea4000c1e1b00 */
[----:B--2---:R-:W-:Y:S01]  /*0320*/  DFMA R12, R12, R16, R10 ;  /* 0x000000100c0c722b */ /* 0x004fe2000000000a */
[----:B------:R-:W-:-:S06]  /*0330*/  IMAD.WIDE R16, R3, 0x8, R14 ;  /* 0x0000000803107825 */ /* 0x000fcc00078e020e */
[----:B------:R1:W-:Y:S04]  /*0340*/  STG.E.64 desc[UR10][R4.64], R12 ;  /* 0x0000000c04007986 */ /* 0x0003e8000c101b0a */
[----:B------:R-:W2:Y:S04]  /*0350*/  LDG.E.64 R10, desc[UR10][R8.64+-0x18] ;  /* 0xffffe80a080a7981 */ /* 0x000ea8000c1e1b00 */
[----:B------:R-:W2:Y:S01]  /*0360*/  LDG.E.64 R18, desc[UR10][R16.64] ;  /* 0x0000000a10127981 */ /* 0x000ea2000c1e1b00 */
[----:B------:R-:W-:Y:S01]  /*0370*/  IMAD.WIDE R20, R3, 0x8, R16 ;  /* 0x0000000803147825 */ /* 0x000fe200078e0210 */
[----:B--2---:R-:W-:-:S07]  /*0380*/  DFMA R10, R10, R18, R12 ;  /* 0x000000120a0a722b */ /* 0x004fce000000000c */
[----:B------:R2:W-:Y:S04]  /*0390*/  STG.E.64 desc[UR10][R4.64], R10 ;  /* 0x0000000a04007986 */ /* 0x0005e8000c101b0a */
[----:B------:R-:W3:Y:S04]  /*03a0*/  LDG.E.64 R18, desc[UR10][R8.64+-0x10] ;  /* 0xfffff00a08127981 */ /* 0x000ee8000c1e1b00 */
[----:B------:R-:W3:Y:S01]  /*03b0*/  LDG.E.64 R22, desc[UR10][R20.64] ;  /* 0x0000000a14167981 */ /* 0x000ee2000c1e1b00 */
[----:B------:R-:W-:Y:S01]  /*03c0*/  IMAD.WIDE R14, R3, 0x8, R20 ;  /* 0x00000008030e7825 */ /* 0x000fe200078e0214 */
[----:B---3--:R-:W-:-:S07]  /*03d0*/  DFMA R18, R18, R22, R10 ;  /* 0x000000161212722b */ /* 0x008fce000000000a */
[----:B------:R3:W-:Y:S04]  /*03e0*/  STG.E.64 desc[UR10][R4.64], R18 ;  /* 0x0000001204007986 */ /* 0x0007e8000c101b0a */
[----:B-1----:R-:W4:Y:S04]  /*03f0*/  LDG.E.64 R12, desc[UR10][R8.64+-0x8] ;  /* 0xfffff80a080c7981 */ /* 0x002f28000c1e1b00 */
[----:B------:R-:W4:Y:S01]  /*0400*/  LDG.E.64 R22, desc[UR10][R14.64] ;  /* 0x0000000a0e167981 */ /* 0x000f22000c1e1b00 */
[----:B------:R-:W-:Y:S01]  /*0410*/  IMAD.WIDE R16, R3, 0x8, R14 ;  /* 0x0000000803107825 */ /* 0x000fe200078e020e */
[----:B----4-:R-:W-:-:S07]  /*0420*/  DFMA R12, R12, R22, R18 ;  /* 0x000000160c0c722b */ /* 0x010fce0000000012 */
[----:B------:R1:W-:Y:S04]  /*0430*/  STG.E.64 desc[UR10][R4.64], R12 ;  /* 0x0000000c04007986 */ /* 0x0003e8000c101b0a */
[----:B--2---:R-:W2:Y:S04]  /*0440*/  LDG.E.64 R10, desc[UR10][R8.64] ;  /* 0x0000000a080a7981 */ /* 0x004ea8000c1e1b00 */
[----:B------:R-:W2:Y:S01]  /*0450*/  LDG.E.64 R22, desc[UR10][R16.64] ;  /* 0x0000000a10167981 */ /* 0x000ea2000c1e1b00 */
[----:B------:R-:W-:Y:S01]  /*0460*/  IMAD.WIDE R20, R3, 0x8, R16 ;  /* 0x0000000803147825 */ /* 0x000fe200078e0210 */
[----:B--2---:R-:W-:-:S07]  /*0470*/  DFMA R10, R10, R22, R12 ;  /* 0x000000160a0a722b */ /* 0x004fce000000000c */
[----:B------:R2:W-:Y:S04]  /*0480*/  STG.E.64 desc[UR10][R4.64], R10 ;  /* 0x0000000a04007986 */ /* 0x0005e8000c101b0a */
[----:B---3--:R-:W3:Y:S04]  /*0490*/  LDG.E.64 R18, desc[UR10][R8.64+0x8] ;  /* 0x0000080a08127981 */ /* 0x008ee8000c1e1b00 */
        /* <DEDUP_REMOVED lines=9> */
[----:B------:R-:W4:Y:S04]  /*0530*/  LDG.E.64 R16, desc[UR10][R16.64] ;  /* 0x0000000a10107981 */ /* 0x000f28000c1e1b00 */
[----:B--2---:R-:W4:Y:S01]  /*0540*/  LDG.E.64 R10, desc[UR10][R8.64+0x18] ;  /* 0x0000180a080a7981 */ /* 0x004f22000c1e1b00 */
[----:B------:R-:W-:-:S04]  /*0550*/  UIADD3 UR4, UPT, UPT, UR4, 0x8, URZ ;  /* 0x0000000804047890 */ /* 0x000fc8000fffe0ff */
[----:B------:R-:W-:Y:S01]  /*0560*/  UISETP.NE.AND UP0, UPT, UR4, URZ, UPT ;  /* 0x000000ff0400728c */ /* 0x000fe2000bf05270 */
[----:B---3--:R-:W-:Y:S02]  /*0570*/  IADD3 R18, P0, PT, R8, 0x40, RZ ;  /* 0x0000004008127810 */ /* 0x008fe40007f1e0ff */
[----:B------:R-:W-:Y:S02]  /*0580*/  LEA R6, R3, R6, 0x3 ;  /* 0x0000000603067211 */ /* 0x000fe400078e18ff */
[----:B------:R-:W-:Y:S01]  /*0590*/  IADD3.X R19, PT, PT, RZ, R9, RZ, P0, !PT ;  /* 0x00000009ff137210 */ /* 0x000fe200007fe4ff */
[----:B----4-:R-:W-:-:S07]  /*05a0*/  DFMA R10, R10, R16, R12 ;  /* 0x000000100a0a722b */ /* 0x010fce000000000c */
[----:B------:R1:W-:Y:S01]  /*05b0*/  STG.E.64 desc[UR10][R4.64], R10 ;  /* 0x0000000a04007986 */ /* 0x0003e2000c101b0a */
[----:B------:R-:W-:Y:S05]  /*05c0*/  BRA.U UP0, `(.L_x_4) ;  /* 0xfffffffd003c7547 */ /* 0x000fea000b83ffff */
[----:B------:R-:W-:-:S05]  /*05d0*/  UMOV UR4, UR8 ;  /* 0x0000000800047c82 */ /* 0x000fca0008000000 */
.L_x_3:
[----:B------:R-:W-:-:S09]  /*05e0*/  UISETP.NE.AND UP0, UPT, UR5, URZ, UPT ;  /* 0x000000ff0500728c */ /* 0x000fd2000bf05270 */
[----:B------:R-:W-:Y:S05]  /*05f0*/  BRA.U !UP0, `(.L_x_2) ;  /* 0x0000000508207547 */ /* 0x000fea000b800000 */
[----:B------:R-:W-:Y:S02]  /*0600*/  UIADD3 UR8, UPT, UPT, UR5, -0x1, URZ ;  /* 0xffffffff05087890 */ /* 0x000fe4000fffe0ff */
[----:B------:R-:W-:Y:S02]  /*0610*/  ULOP3.LUT UP2, UR9, UR6, 0x3, URZ, 0xc0, !UPT ;  /* 0x0000000306097892 */ /* 0x000fe4000f84c0ff */
[----:B------:R-:W-:-:S09]  /*0620*/  UISETP.GE.U32.AND UP0, UPT, UR8, 0x3, UPT ;  /* 0x000000030800788c */ /* 0x000fd2000bf06070 */
[----:B------:R-:W-:Y:S05]  /*0630*/  BRA.U !UP0, `(.L_x_5) ;  /* 0x00000001087c7547 */ /* 0x000fea000b800000 */
[----:B-1----:R-:W1:Y:S01]  /*0640*/  LDC.64 R12, c[0x0][0x390] ;  /* 0x0000e400ff0c7b82 */ /* 0x002e620000000a00 */
[----:B------:R-:W-:Y:S01]  /*0650*/  IADD3 R9, PT, PT, R2, UR4, RZ ;  /* 0x0000000402097c10 */ /* 0x000fe2000fffe0ff */
[----:B------:R-:W-:Y:S01]  /*0660*/  IMAD R17, R3, UR4, R0 ;  /* 0x0000000403117c24 */ /* 0x000fe2000f8e0200 */
[----:B------:R-:W2:Y:S05]  /*0670*/  LDCU.64 UR12, c[0x0][0x390] ;  /* 0x00007200ff0c77ac */ /* 0x000eaa0008000a00 */
[----:B------:R-:W3:Y:S01]  /*0680*/  LDC.64 R14, c[0x0][0x398] ;  /* 0x0000e600ff0e7b82 */ /* 0x000ee20000000a00 */
[----:B-1----:R-:W-:-:S06]  /*0690*/  IMAD.WIDE.U32 R12, R9, 0x8, R12 ;  /* 0x00000008090c7825 */ /* 0x002fcc00078e000c */
[----:B------:R-:W4:Y:S01]  /*06a0*/  LDG.E.64 R12, desc[UR10][R12.64] ;  /* 0x0000000a0c0c7981 */ /* 0x000f22000c1e1b00 */
[----:B---3--:R-:W-:-:S05]  /*06b0*/  IMAD.WIDE R14, R17, 0x8, R14 ;  /* 0x00000008110e7825 */ /* 0x008fca00078e020e */
[----:B------:R-:W4:Y:S01]  /*06c0*/  LDG.E.64 R16, desc[UR10][R14.64] ;  /* 0x0000000a0e107981 */ /* 0x000f22000c1e1b00 */
[----:B------:R-:W-:-:S04]  /*06d0*/  IADD3 R6, P0, PT, R2, UR4, RZ ;  /* 0x0000000402067c10 */ /* 0x000fc8000ff1e0ff */
[----:B------:R-:W-:Y:S02]  /*06e0*/  IADD3.X R9, PT, PT, RZ, RZ, RZ, P0, !PT ;  /* 0x000000ffff097210 */ /* 0x000fe400007fe4ff */
[----:B--2---:R-:W-:Y:S01]  /*06f0*/  LEA R8, P0, R6, UR12, 0x3 ;  /* 0x0000000c06087c11 */ /* 0x004fe2000f8018ff */
[----:B------:R-:W-:-:S03]  /*0700*/  IMAD.WIDE R18, R3, 0x8, R14 ;  /* 0x0000000803127825 */ /* 0x000fc600078e020e */
[----:B------:R-:W-:Y:S01]  /*0710*/  LEA.HI.X R9, R6, UR13, R9, 0x3, P0 ;  /* 0x0000000d06097c11 */ /* 0x000fe200080f1c09 */
[----:B----4-:R-:W-:-:S07]  /*0720*/  DFMA R16, R12, R16, R10 ;  /* 0x000000100c10722b */ /* 0x010fce000000000a */
[----:B------:R2:W-:Y:S04]  /*0730*/  STG.E.64 desc[UR10][R4.64], R16 ;  /* 0x0000001004007986 */ /* 0x0005e8000c101b0a */
[----:B------:R-:W3:Y:S04]  /*0740*/  LDG.E.64 R20, desc[UR10][R18.64] ;  /* 0x0000000a12147981 */ /* 0x000ee8000c1e1b00 */
[----:B------:R-:W3:Y:S01]  /*0750*/  LDG.E.64 R10, desc[UR10][R8.64+0x8] ;  /* 0x0000080a080a7981 */ /* 0x000ee2000c1e1b00 */
[----:B------:R-:W-:Y:S01]  /*0760*/  IMAD.WIDE R12, R3, 0x8, R18 ;  /* 0x00000008030c7825 */ /* 0x000fe200078e0212 */
[----:B---3--:R-:W-:-:S07]  /*0770*/  DFMA R20, R10, R20, R16 ;  /* 0x000000140a14722b */ /* 0x008fce0000000010 */
        /* <DEDUP_REMOVED lines=8> */
[----:B------:R-:W-:Y:S01]  /*0800*/  UIADD3 UR4, UPT, UPT, UR4, 0x4, URZ ;  /* 0x0000000404047890 */ /* 0x000fe2000fffe0ff */
[----:B---3--:R-:W-:-:S07]  /*0810*/  DFMA R10, R10, R22, R14 ;  /* 0x000000160a0a722b */ /* 0x008fce000000000e */
[----:B------:R2:W-:Y:S04]  /*0820*/  STG.E.64 desc[UR10][R4.64], R10 ;  /* 0x0000000a04007986 */ /* 0x0005e8000c101b0a */
.L_x_5:
[----:B------:R-:W-:Y:S05]  /*0830*/  BRA.U !UP2, `(.L_x_2) ;  /* 0x000000010a907547 */ /* 0x000fea000b800000 */
[----:B------:R-:W-:Y:S02]  /*0840*/  UISETP.NE.AND UP0, UPT, UR9, 0x1, UPT ;  /* 0x000000010900788c */ /* 0x000fe4000bf05270 */
[----:B------:R-:W-:-:S04]  /*0850*/  ULOP3.LUT UR6, UR6, 0x1, URZ, 0xc0, !UPT ;  /* 0x0000000106067892 */ /* 0x000fc8000f8ec0ff */
[----:B------:R-:W-:-:S03]  /*0860*/  UISETP.NE.U32.AND UP2, UPT, UR6, 0x1, UPT ;  /* 0x000000010600788c */ /* 0x000fc6000bf45070 */
[----:B------:R-:W-:Y:S08]  /*0870*/  BRA.U !UP0, `(.L_x_6) ;  /* 0x0000000108547547 */ /* 0x000ff0000b800000 */
[----:B------:R-:W3:Y:S01]  /*0880*/  LDC.64 R8, c[0x0][0x390] ;  /* 0x0000e400ff087b82 */ /* 0x000ee20000000a00 */
[----:B--2---:R-:W-:Y:S01]  /*0890*/  IADD3 R17, PT, PT, R2, UR4, RZ ;  /* 0x0000000402117c10 */ /* 0x004fe2000fffe0ff */
[----:B------:R-:W-:Y:S01]  /*08a0*/  IMAD R19, R3, UR4, R0 ;  /* 0x0000000403137c24 */ /* 0x000fe2000f8e0200 */
[----:B------:R-:W2:Y:S05]  /*08b0*/  LDCU.64 UR8, c[0x0][0x390] ;  /* 0x00007200ff0877ac */ /* 0x000eaa0008000a00 */
[----:B-1----:R-:W1:Y:S01]  /*08c0*/  LDC.64 R12, c[0x0][0x398] ;  /* 0x0000e600ff0c7b82 */ /* 0x002e620000000a00 */
[----:B---3--:R-:W-:-:S04]  /*08d0*/  IMAD.WIDE.U32 R16, R17, 0x8, R8 ;  /* 0x0000000811107825 */ /* 0x008fc800078e0008 */
[----:B-1----:R-:W-:Y:S02]  /*08e0*/  IMAD.WIDE R18, R19, 0x8, R12 ;  /* 0x0000000813127825 */ /* 0x002fe400078e020c */
[----:B------:R-:W3:Y:S04]  /*08f0*/  LDG.E.64 R12, desc[UR10][R16.64] ;  /* 0x0000000a100c7981 */ /* 0x000ee8000c1e1b00 */
[----:B------:R-:W3:Y:S01]  /*0900*/  LDG.E.64 R14, desc[UR10][R18.64] ;  /* 0x0000000a120e7981 */ /* 0x000ee2000c1e1b00 */
[----:B------:R-:W-:-:S04]  /*0910*/  IADD3 R6, P0, PT, R2, UR4, RZ ;  /* 0x0000000402067c10 */ /* 0x000fc8000ff1e0ff */
[----:B------:R-:W-:Y:S02]  /*0920*/  IADD3.X R9, PT, PT, RZ, RZ, RZ, P0, !PT ;  /* 0x000000ffff097210 */ /* 0x000fe400007fe4ff */
[----:B--2---:R-:W-:-:S04]  /*0930*/  LEA R8, P0, R6, UR8, 0x3 ;  /* 0x0000000806087c11 */ /* 0x004fc8000f8018ff */
[----:B------:R-:W-:Y:S01]  /*0940*/  LEA.HI.X R9, R6, UR9, R9, 0x3, P0 ;  /* 0x0000000906097c11 */ /* 0x000fe200080f1c09 */
[----:B---3--:R-:W-:Y:S01]  /*0950*/  DFMA R12, R12, R14, R10 ;  /* 0x0000000e0c0c722b */ /* 0x008fe2000000000a */
[----:B------:R-:W-:-:S06]  /*0960*/  IMAD.WIDE R14, R3, 0x8, R18 ;  /* 0x00000008030e7825 */ /* 0x000fcc00078e0212 */
[----:B------:R3:W-:Y:S04]  /*0970*/  STG.E.64 desc[UR10][R4.64], R12 ;  /* 0x0000000c04007986 */ /* 0x0007e8000c101b0a */
[----:B------:R-:W2:Y:S04]  /*0980*/  LDG.E.64 R10, desc[UR10][R14.64] ;  /* 0x0000000a0e0a7981 */ /* 0x000ea8000c1e1b00 */
[----:B------:R-:W2:Y:S01]  /*0990*/  LDG.E.64 R8, desc[UR10][R8.64+0x8] ;  /* 0x0000080a08087981 */ /* 0x000ea2000c1e1b00 */
[----:B------:R-:W-:Y:S01]  /*09a0*/  UIADD3 UR4, UPT, UPT, UR4, 0x2, URZ ;  /* 0x0000000204047890 */ /* 0x000fe2000fffe0ff */
[----:B--2---:R-:W-:-:S07]  /*09b0*/  DFMA R10, R8, R10, R12 ;  /* 0x0000000a080a722b */ /* 0x004fce000000000c */
[----:B------:R3:W-:Y:S04]  /*09c0*/  STG.E.64 desc[UR10][R4.64], R10 ;  /* 0x0000000a04007986 */ /* 0x0007e8000c101b0a */
.L_x_6:
[----:B------:R-:W-:Y:S05]  /*09d0*/  BRA.U UP2, `(.L_x_2) ;  /* 0x0000000102287547 */ /* 0x000fea000b800000 */
[----:B------:R-:W4:Y:S01]  /*09e0*/  LDC.64 R8, c[0x0][0x390] ;  /* 0x0000e400ff087b82 */ /* 0x000f220000000a00 */
[----:B--2---:R-:W-:Y:S01]  /*09f0*/  IADD3 R15, PT, PT, R2, UR4, RZ ;  /* 0x00000004020f7c10 */ /* 0x004fe2000fffe0ff */
[----:B------:R-:W-:-:S06]  /*0a00*/  IMAD R17, R3, UR4, R0 ;  /* 0x0000000403117c24 */ /* 0x000fcc000f8e0200 */
[----:B-1-3--:R-:W1:Y:S01]  /*0a10*/  LDC.64 R12, c[0x0][0x398] ;  /* 0x0000e600ff0c7b82 */ /* 0x00ae620000000a00 */
[----:B----4-:R-:W-:-:S06]  /*0a20*/  IMAD.WIDE.U32 R2, R15, 0x8, R8 ;  /* 0x000000080f027825 */ /* 0x010fcc00078e0008 */
[----:B------:R-:W2:Y:S01]  /*0a30*/  LDG.E.64 R2, desc[UR10][R2.64] ;  /* 0x0000000a02027981 */ /* 0x000ea2000c1e1b00 */
[----:B-1----:R-:W-:-:S06]  /*0a40*/  IMAD.WIDE R8, R17, 0x8, R12 ;  /* 0x0000000811087825 */ /* 0x002fcc00078e020c */
[----:B------:R-:W2:Y:S02]  /*0a50*/  LDG.E.64 R8, desc[UR10][R8.64] ;  /* 0x0000000a08087981 */ /* 0x000ea4000c1e1b00 */
[----:B--2---:R-:W-:-:S07]  /*0a60*/  DFMA R10, R2, R8, R10 ;  /* 0x00000008020a722b */ /* 0x004fce000000000a */
[----:B------:R4:W-:Y:S04]  /*0a70*/  STG.E.64 desc[UR10][R4.64], R10 ;  /* 0x0000000a04007986 */ /* 0x0009e8000c101b0a */
.L_x_2:
[----:B------:R-:W-:Y:S05]  /*0a80*/  BSYNC.RECONVERGENT B0 ;  /* 0x0000000000007941 */ /* 0x000fea0003800200 */
.L_x_1:
[----:B------:R-:W-:Y:S01]  /*0a90*/  UPLOP3.LUT UP0, UPT, UPT, UPT, UPT, 0x40, 0x4 ;  /* 0x000000000004789c */ /* 0x000fe20003f0e870 */
[----:B------:R-:W-:Y:S01]  /*0aa0*/  UMOV UR4, 0x1 ;  /* 0x0000000100047882 */ /* 0x000fe20000000000 */
[----:B------:R-:W-:Y:S09]  /*0ab0*/  BRA.U UP1, `(.L_x_7) ;  /* 0xfffffff5019c7547 */ /* 0x000ff2000b83ffff */
[----:B------:R-:W-:Y:S05]  /*0ac0*/  EXIT ;  /* 0x000000000000794d */ /* 0x000fea0003800000 */
.L_x_0:
[----:B------:R-:W0:Y:S01]  /*0ad0*/  LDCU.64 UR4, c[0x0][0x380] ;  /* 0x00007000ff0477ac */ /* 0x000e220008000a00 */
[C---:B------:R-:W-:Y:S02]  /*0ae0*/  IADD3 R5, PT, PT, R7.reuse, 0x1, RZ ;  /* 0x0000000107057810 */ /* 0x040fe40007ffe0ff */
[----:B0-----:R-:W-:Y:S02]  /*0af0*/  ISETP.GE.AND P0, PT, R7, UR4, PT ;  /* 0x0000000407007c0c */ /* 0x001fe4000bf06270 */
[----:B------:R-:W-:Y:S02]  /*0b00*/  ISETP.GE.AND P1, PT, R5, UR4, PT ;  /* 0x0000000405007c0c */ /* 0x000fe4000bf26270 */
[C---:B------:R-:W-:Y:S02]  /*0b10*/  ISETP.GE.OR P0, PT, R0.reuse, UR5, P0 ;  /* 0x0000000500007c0c */ /* 0x040fe40008706670 */
[----:B------:R-:W-:-:S11]  /*0b20*/  ISETP.GE.OR P1, PT, R0, UR5, P1 ;  /* 0x0000000500007c0c */ /* 0x000fd60008f26670 */
[----:B------:R-:W0:Y:S01]  /*0b30*/  @!P0 LDC.64 R2, c[0x0][0x3a0] ;  /* 0x0000e800ff028b82 */ /* 0x000e220000000a00 */
[----:B------:R-:W-:-:S04]  /*0b40*/  @!P0 IMAD R7, R7, UR5, R0 ;  /* 0x0000000507078c24 */ /* 0x000fc8000f8e0200 */
[----:B0-----:R-:W-:-:S05]  /*0b50*/  @!P0 IMAD.WIDE R2, R7, 0x8, R2 ;  /* 0x0000000807028825 */ /* 0x001fca00078e0202 */
[----:B------:R0:W-:Y:S01]  /*0b60*/  @!P0 STG.E.64 desc[UR10][R2.64], RZ ;  /* 0x000000ff02008986 */ /* 0x0001e2000c101b0a */
[----:B------:R-:W-:Y:S05]  /*0b70*/  @P1 EXIT ;  /* 0x000000000000194d */ /* 0x000fea0003800000 */
[----:B0-----:R-:W0:Y:S01]  /*0b80*/  LDC.64 R2, c[0x0][0x3a0] ;  /* 0x0000e800ff027b82 */ /* 0x001e220000000a00 */
[----:B------:R-:W-:-:S04]  /*0b90*/  IMAD R5, R5, UR5, R0 ;  /* 0x0000000505057c24 */ /* 0x000fc8000f8e0200 */
[----:B0-----:R-:W-:-:S05]  /*0ba0*/  IMAD.WIDE R2, R5, 0x8, R2 ;  /* 0x0000000805027825 */ /* 0x001fca00078e0202 */
[----:B------:R-:W-:Y:S01]  /*0bb0*/  STG.E.64 desc[UR10][R2.64], RZ ;  /* 0x000000ff02007986 */ /* 0x000fe2000c101b0a */
[----:B------:R-:W-:Y:S05]  /*0bc0*/  EXIT ;  /* 0x000000000000794d */ /* 0x000fea0003800000 */
.L_x_8:
[----:B------:R-:W-:-:S00]  /*0bd0*/  BRA `(.L_x_8) ;  /* 0xfffffffc00fc7947 */ /* 0x000fc0000383ffff */
[----:B------:R-:W-:-:S00]  /*0be0*/  NOP ;  /* 0x0000000000007918 */ /* 0x000fc00000000000 */
        /* <DEDUP_REMOVED lines=9> */
.L_x_9:


//--------------------- .nv.shared.reserved.0     --------------------------
	.section	.nv.shared.reserved.0,"aw",@nobits
	.weak		__nv_reservedSMEM_offset_0_alias
	.size		__nv_reservedSMEM_offset_0_alias, 0, 64
	.other		__nv_reservedSMEM_offset_0_alias,@"STO_CUDA_RESERVED_SHARED STV_DEFAULT"
__nv_reservedSMEM_offset_0_alias:
	.zero		0
	.zero		64


//--------------------- .nv.constant0._Z7kernel3iiiPdS_S_ --------------------------
	.section	.nv.constant0._Z7kernel3iiiPdS_S_,"a",@progbits
	.sectionflags	@""
	.align	4
.nv.constant0._Z7kernel3iiiPdS_S_:
	.zero		936


//--------------------- SYMBOLS --------------------------

	.type		.nv.reservedSmem.offset0,@object
	.size		.nv.reservedSmem.offset0,0x4
